//
// Generated by NVIDIA NVVM Compiler
//
// Compiler Build ID: CL-36424714
// Cuda compilation tools, release 13.0, V13.0.88
// Based on NVVM 20.0.0
//

.version 9.0
.target sm_100
.address_size 64

	// .globl	_Z14hello_from_gpuv
.extern .func  (.param .b32 func_retval0) vprintf
(
	.param .b64 vprintf_param_0,
	.param .b64 vprintf_param_1
)
;
.global .align 1 .b8 $str[21] = {72, 101, 108, 108, 111, 32, 102, 114, 111, 109, 32, 116, 104, 101, 32, 71, 80, 85, 33, 10};

.visible .entry _Z14hello_from_gpuv()
{
	.reg .b32 	%r<3>;
	.reg .b64 	%rd<3>;

	mov.u64 	%rd1, $str;
	cvta.global.u64 	%rd2, %rd1;
	{ // callseq 0, 0
	.param .b64 param0;
	st.param.b64 	[param0], %rd2;
	.param .b64 param1;
	st.param.b64 	[param1], 0;
	.param .b32 retval0;
	call.uni (retval0), 
	vprintf, 
	(
	param0, 
	param1
	);
	ld.param.b32 	%r1, [retval0];
	} // callseq 0
	ret;

}
	// .globl	_Z14vec_add_kernelPfS_S_i
.visible .entry _Z14vec_add_kernelPfS_S_i(
	.param .u64 .ptr .align 1 _Z14vec_add_kernelPfS_S_i_param_0,
	.param .u64 .ptr .align 1 _Z14vec_add_kernelPfS_S_i_param_1,
	.param .u64 .ptr .align 1 _Z14vec_add_kernelPfS_S_i_param_2,
	.param .u32 _Z14vec_add_kernelPfS_S_i_param_3
)
{
	.reg .pred 	%p<2>;
	.reg .b32 	%r<6>;
	.reg .b32 	%f<4>;
	.reg .b64 	%rd<11>;

	ld.param.u64 	%rd1, [_Z14vec_add_kernelPfS_S_i_param_0];
	ld.param.u64 	%rd2, [_Z14vec_add_kernelPfS_S_i_param_1];
	ld.param.u64 	%rd3, [_Z14vec_add_kernelPfS_S_i_param_2];
	ld.param.u32 	%r2, [_Z14vec_add_kernelPfS_S_i_param_3];
	mov.u32 	%r3, %ctaid.x;
	mov.u32 	%r4, %ntid.x;
	mov.u32 	%r5, %tid.x;
	mad.lo.s32 	%r1, %r3, %r4, %r5;
	setp.ge.s32 	%p1, %r1, %r2;
	@%p1 bra 	$L__BB1_2;
	cvta.to.global.u64 	%rd4, %rd1;
	cvta.to.global.u64 	%rd5, %rd2;
	cvta.to.global.u64 	%rd6, %rd3;
	mul.wide.s32 	%rd7, %r1, 4;
	add.s64 	%rd8, %rd4, %rd7;
	ld.global.f32 	%f1, [%rd8];
	add.s64 	%rd9, %rd5, %rd7;
	ld.global.f32 	%f2, [%rd9];
	add.f32 	%f3, %f1, %f2;
	add.s64 	%rd10, %rd6, %rd7;
	st.global.f32 	[%rd10], %f3;
$L__BB1_2:
	ret;

}


// ===== COMPILED SASS (sm_100) =====

	.target	sm_100

	.elftype	@"ET_EXEC"


//--------------------- .note.nv.tkinfo           --------------------------
	.section	.note.nv.tkinfo,"",@"SHT_NOTE"
	.sectionflags	@"SHF_NOTE_NV_TKINFO"
	.tkinfo
        /*0018*/ 	.word	0x00000002
        /*0030*/ 	.string	""
        /*0030*/ 	.string	"ptxas"
        /*0030*/ 	.string	"Cuda compilation tools, release 13.0, V13.0.88"
        /*0030*/ 	.string	"Build cuda_13.0.r13.0/compiler.36424714_0"
        /*0030*/ 	.string	"-arch sm_100 -m 64 "



//--------------------- .note.nv.cuinfo           --------------------------
	.section	.note.nv.cuinfo,"",@"SHT_NOTE"
	.sectionflags	@"SHF_NOTE_NV_CUINFO"
        /*0018*/ 	.short	0x0002
        /*001a*/ 	.short	0x0064
        /*001c*/ 	.short	0x0082
	.zero		2


//--------------------- .nv.info                  --------------------------
	.section	.nv.info,"",@"SHT_CUDA_INFO"
	.align	4


	//----- nvinfo : EIATTR_REGCOUNT
	.align		4
        /*0000*/ 	.byte	0x04, 0x2f
        /*0002*/ 	.short	(.L_2 - .L_1)
	.align		4
.L_1:
        /*0004*/ 	.word	index@(_Z14hello_from_gpuv)
        /*0008*/ 	.word	0x00000018


	//----- nvinfo : EIATTR_FRAME_SIZE
	.align		4
.L_2:
        /*000c*/ 	.byte	0x04, 0x11
        /*000e*/ 	.short	(.L_4 - .L_3)
	.align		4
.L_3:
        /*0010*/ 	.word	index@(_Z14hello_from_gpuv)
        /*0014*/ 	.word	0x00000000


	//----- nvinfo : EIATTR_REGCOUNT
	.align		4
.L_4:
        /*0018*/ 	.byte	0x04, 0x2f
        /*001a*/ 	.short	(.L_6 - .L_5)
	.align		4
.L_5:
        /*001c*/ 	.word	index@(_Z14vec_add_kernelPfS_S_i)
        /*0020*/ 	.word	0x0000000c


	//----- nvinfo : EIATTR_FRAME_SIZE
	.align		4
.L_6:
        /*0024*/ 	.byte	0x04, 0x11
        /*0026*/ 	.short	(.L_8 - .L_7)
	.align		4
.L_7:
        /*0028*/ 	.word	index@(_Z14vec_add_kernelPfS_S_i)
        /*002c*/ 	.word	0x00000000


	//----- nvinfo : EIATTR_MIN_STACK_SIZE
	.align		4
.L_8:
        /*0030*/ 	.byte	0x04, 0x12
        /*0032*/ 	.short	(.L_10 - .L_9)
	.align		4
.L_9:
        /*0034*/ 	.word	index@(_Z14vec_add_kernelPfS_S_i)
        /*0038*/ 	.word	0x00000000


	//----- nvinfo : EIATTR_MIN_STACK_SIZE
	.align		4
.L_10:
        /*003c*/ 	.byte	0x04, 0x12
        /*003e*/ 	.short	(.L_12 - .L_11)
	.align		4
.L_11:
        /*0040*/ 	.word	index@(_Z14hello_from_gpuv)
        /*0044*/ 	.word	0x00000000
.L_12:


//--------------------- .nv.compat                --------------------------
	.section	.nv.compat,"",@"SHT_CUDA_COMPAT_INFO"
	.align	4
        /*0000*/ 	.byte	0x02, 0x09, 0x00, 0x00, 0x02, 0x02, 0x01, 0x00, 0x02, 0x05, 0x05, 0x00, 0x03, 0x07, 0x01, 0x01
        /*0010*/ 	.byte	0x02, 0x03, 0x00, 0x00, 0x02, 0x06, 0x01, 0x00, 0x04, 0x0b, 0x08, 0x00, 0x09, 0x00, 0x00, 0x00
        /*0020*/ 	.byte	0x00, 0x00, 0x00, 0x00


//--------------------- .nv.info._Z14vec_add_kernelPfS_S_i --------------------------
	.section	.nv.info._Z14vec_add_kernelPfS_S_i,"",@"SHT_CUDA_INFO"
	.sectionflags	@""
	.align	4


	//----- nvinfo : EIATTR_CUDA_API_VERSION
	.align		4
        /*0000*/ 	.byte	0x04, 0x37
        /*0002*/ 	.short	(.L_14 - .L_13)
.L_13:
        /*0004*/ 	.word	0x00000082


	//----- nvinfo : EIATTR_KPARAM_INFO
	.align		4
.L_14:
        /*0008*/ 	.byte	0x04, 0x17
        /*000a*/ 	.short	(.L_16 - .L_15)
.L_15:
        /*000c*/ 	.word	0x00000000
        /*0010*/ 	.short	0x0003
        /*0012*/ 	.short	0x0018
        /*0014*/ 	.byte	0x00, 0xf0, 0x11, 0x00


	//----- nvinfo : EIATTR_KPARAM_INFO
	.align		4
.L_16:
        /*0018*/ 	.byte	0x04, 0x17
        /*001a*/ 	.short	(.L_18 - .L_17)
.L_17:
        /*001c*/ 	.word	0x00000000
        /*0020*/ 	.short	0x0002
        /*0022*/ 	.short	0x0010
        /*0024*/ 	.byte	0x00, 0xf5, 0x21, 0x00


	//----- nvinfo : EIATTR_KPARAM_INFO
	.align		4
.L_18:
        /*0028*/ 	.byte	0x04, 0x17
        /*002a*/ 	.short	(.L_20 - .L_19)
.L_19:
        /*002c*/ 	.word	0x00000000
        /*0030*/ 	.short	0x0001
        /*0032*/ 	.short	0x0008
        /*0034*/ 	.byte	0x00, 0xf5, 0x21, 0x00


	//----- nvinfo : EIATTR_KPARAM_INFO
	.align		4
.L_20:
        /*0038*/ 	.byte	0x04, 0x17
        /*003a*/ 	.short	(.L_22 - .L_21)
.L_21:
        /*003c*/ 	.word	0x00000000
        /*0040*/ 	.short	0x0000
        /*0042*/ 	.short	0x0000
        /*0044*/ 	.byte	0x00, 0xf5, 0x21, 0x00


	//----- nvinfo : EIATTR_SPARSE_MMA_MASK
	.align		4
.L_22:
        /*0048*/ 	.byte	0x03, 0x50
        /*004a*/ 	.short	0x0000


	//----- nvinfo : EIATTR_MAXREG_COUNT
	.align		4
        /*004c*/ 	.byte	0x03, 0x1b
        /*004e*/ 	.short	0x00ff


	//----- nvinfo : EIATTR_MERCURY_ISA_VERSION
	.align		4
        /*0050*/ 	.byte	0x03, 0x5f
        /*0052*/ 	.short	0x0101


	//----- nvinfo : EIATTR_VRC_CTA_INIT_COUNT
	.align		4
        /*0054*/ 	.byte	0x02, 0x4a
	.zero		1
	.zero		1


	//----- nvinfo : EIATTR_EXIT_INSTR_OFFSETS
	.align		4
        /*0058*/ 	.byte	0x04, 0x1c
        /*005a*/ 	.short	(.L_24 - .L_23)


	//   ....[0]....
.L_23:
        /*005c*/ 	.word	0x00000070


	//   ....[1]....
        /*0060*/ 	.word	0x00000130


	//----- nvinfo : EIATTR_CBANK_PARAM_SIZE
	.align		4
.L_24:
        /*0064*/ 	.byte	0x03, 0x19
        /*0066*/ 	.short	0x001c


	//----- nvinfo : EIATTR_PARAM_CBANK
	.align		4
        /*0068*/ 	.byte	0x04, 0x0a
        /*006a*/ 	.short	(.L_26 - .L_25)
	.align		4
.L_25:
        /*006c*/ 	.word	index@(.nv.constant0._Z14vec_add_kernelPfS_S_i)
        /*0070*/ 	.short	0x0380
        /*0072*/ 	.short	0x001c


	//----- nvinfo : EIATTR_SW_WAR
	.align		4
.L_26:
        /*0074*/ 	.byte	0x04, 0x36
        /*0076*/ 	.short	(.L_28 - .L_27)
.L_27:
        /*0078*/ 	.word	0x00000008
.L_28:


//--------------------- .nv.info._Z14hello_from_gpuv --------------------------
	.section	.nv.info._Z14hello_from_gpuv,"",@"SHT_CUDA_INFO"
	.sectionflags	@""
	.align	4


	//----- nvinfo : EIATTR_CUDA_API_VERSION
	.align		4
        /*0000*/ 	.byte	0x04, 0x37
        /*0002*/ 	.short	(.L_30 - .L_29)
.L_29:
        /*0004*/ 	.word	0x00000082


	//----- nvinfo : EIATTR_SPARSE_MMA_MASK
	.align		4
.L_30:
        /*0008*/ 	.byte	0x03, 0x50
        /*000a*/ 	.short	0x0000


	//----- nvinfo : EIATTR_MAXREG_COUNT
	.align		4
        /*000c*/ 	.byte	0x03, 0x1b
        /*000e*/ 	.short	0x00ff


	//----- nvinfo : EIATTR_EXTERNS
	.align		4
        /*0010*/ 	.byte	0x04, 0x0f
        /*0012*/ 	.short	(.L_32 - .L_31)


	//   ....[0]....
	.align		4
.L_31:
        /*0014*/ 	.word	index@(vprintf)


	//----- nvinfo : EIATTR_MERCURY_ISA_VERSION
	.align		4
.L_32:
        /*0018*/ 	.byte	0x03, 0x5f
        /*001a*/ 	.short	0x0101


	//----- nvinfo : EIATTR_VRC_CTA_INIT_COUNT
	.align		4
        /*001c*/ 	.byte	0x02, 0x4a
	.zero		1
	.zero		1


	//----- nvinfo : EIATTR_SYSCALL_OFFSETS
	.align		4
        /*0020*/ 	.byte	0x04, 0x46
        /*0022*/ 	.short	(.L_34 - .L_33)


	//   ....[0]....
.L_33:
        /*0024*/ 	.word	0x00000080


	//----- nvinfo : EIATTR_EXIT_INSTR_OFFSETS
	.align		4
.L_34:
        /*0028*/ 	.byte	0x04, 0x1c
        /*002a*/ 	.short	(.L_36 - .L_35)


	//   ....[0]....
.L_35:
        /*002c*/ 	.word	0x00000090


	//----- nvinfo : EIATTR_SW_WAR
	.align		4
.L_36:
        /*0030*/ 	.byte	0x04, 0x36
        /*0032*/ 	.short	(.L_38 - .L_37)
.L_37:
        /*0034*/ 	.word	0x00000008
.L_38:


//--------------------- .nv.callgraph             --------------------------
	.section	.nv.callgraph,"",@"SHT_CUDA_CALLGRAPH"
	.align	4
	.sectionentsize	8
	.align		4
        /*0000*/ 	.word	0x00000000
	.align		4
        /*0004*/ 	.word	0xffffffff
	.align		4
        /*0008*/ 	.word	index@(_Z14hello_from_gpuv)
	.align		4
        /*000c*/ 	.word	index@(vprintf)
	.align		4
        /*0010*/ 	.word	0x00000000
	.align		4
        /*0014*/ 	.word	0xfffffffe
	.align		4
        /*0018*/ 	.word	0x00000000
	.align		4
        /*001c*/ 	.word	0xfffffffd
	.align		4
        /*0020*/ 	.word	0x00000000
	.align		4
        /*0024*/ 	.word	0xfffffffc


//--------------------- .nv.constant4             --------------------------
	.section	.nv.constant4,"a",@progbits
	.align	8
	.align		8
.nv.constant4:
        /*0000*/ 	.dword	$str
	.align		8
        /*0008*/ 	.dword	vprintf


//--------------------- .text._Z14vec_add_kernelPfS_S_i --------------------------
	.section	.text._Z14vec_add_kernelPfS_S_i,"ax",@progbits
	.align	128
        .global         _Z14vec_add_kernelPfS_S_i
        .type           _Z14vec_add_kernelPfS_S_i,@function
        .size           _Z14vec_add_kernelPfS_S_i,(.L_x_3 - _Z14vec_add_kernelPfS_S_i)
        .other          _Z14vec_add_kernelPfS_S_i,@"STO_CUDA_ENTRY STV_DEFAULT"
_Z14vec_add_kernelPfS_S_i:
.text._Z14vec_add_kernelPfS_S_i:
[----:B------:R-:W-:Y:S01]  /*0000*/  LDC R1, c[0x0][0x37c] ;  /* 0x0000df00ff017b82 */ /* 0x000fe20000000800 */
[----:B------:R-:W0:Y:S07]  /*0010*/  S2R R0, SR_TID.X ;  /* 0x0000000000007919 */ /* 0x000e2e0000002100 */
[----:B------:R-:W0:Y:S01]  /*0020*/  S2UR UR4, SR_CTAID.X ;  /* 0x00000000000479c3 */ /* 0x000e220000002500 */
[----:B------:R-:W1:Y:S07]  /*0030*/  LDCU UR5, c[0x0][0x398] ;  /* 0x00007300ff0577ac */ /* 0x000e6e0008000800 */
[----:B------:R-:W0:Y:S02]  /*0040*/  LDC R9, c[0x0][0x360] ;  /* 0x0000d800ff097b82 */ /* 0x000e240000000800 */
[----:B0-----:R-:W-:-:S05]  /*0050*/  IMAD R9, R9, UR4, R0 ;  /* 0x0000000409097c24 */ /* 0x001fca000f8e0200 */
[----:B-1----:R-:W-:-:S13]  /*0060*/  ISETP.GE.AND P0, PT, R9, UR5, PT ;  /* 0x0000000509007c0c */ /* 0x002fda000bf06270 */
[----:B------:R-:W-:Y:S05]  /*0070*/  @P0 EXIT ;  /* 0x000000000000094d */ /* 0x000fea0003800000 */
[----:B------:R-:W0:Y:S01]  /*0080*/  LDC.64 R2, c[0x0][0x380] ;  /* 0x0000e000ff027b82 */ /* 0x000e220000000a00 */
[----:B------:R-:W1:Y:S07]  /*0090*/  LDCU.64 UR4, c[0x0][0x358] ;  /* 0x00006b00ff0477ac */ /* 0x000e6e0008000a00 */
[----:B------:R-:W2:Y:S08]  /*00a0*/  LDC.64 R4, c[0x0][0x388] ;  /* 0x0000e200ff047b82 */ /* 0x000eb00000000a00 */
[----:B------:R-:W3:Y:S01]  /*00b0*/  LDC.64 R6, c[0x0][0x390] ;  /* 0x0000e400ff067b82 */ /* 0x000ee20000000a00 */
[----:B0-----:R-:W-:-:S06]  /*00c0*/  IMAD.WIDE R2, R9, 0x4, R2 ;  /* 0x0000000409027825 */ /* 0x001fcc00078e0202 */
[----:B-1----:R-:W4:Y:S01]  /*00d0*/  LDG.E R2, desc[UR4][R2.64] ;  /* 0x0000000402027981 */ /* 0x002f22000c1e1900 */
[----:B--2---:R-:W-:-:S06]  /*00e0*/  IMAD.WIDE R4, R9, 0x4, R4 ;  /* 0x0000000409047825 */ /* 0x004fcc00078e0204 */
[----:B------:R-:W4:Y:S01]  /*00f0*/  LDG.E R5, desc[UR4][R4.64] ;  /* 0x0000000404057981 */ /* 0x000f22000c1e1900 */
[----:B---3--:R-:W-:-:S04]  /*0100*/  IMAD.WIDE R6, R9, 0x4, R6 ;  /* 0x0000000409067825 */ /* 0x008fc800078e0206 */
[----:B----4-:R-:W-:-:S05]  /*0110*/  FADD R9, R2, R5 ;  /* 0x0000000502097221 */ /* 0x010fca0000000000 */
[----:B------:R-:W-:Y:S01]  /*0120*/  STG.E desc[UR4][R6.64], R9 ;  /* 0x0000000906007986 */ /* 0x000fe2000c101904 */
[----:B------:R-:W-:Y:S05]  /*0130*/  EXIT ;  /* 0x000000000000794d */ /* 0x000fea0003800000 */
.L_x_0:
[----:B------:R-:W-:-:S00]  /*0140*/  BRA `(.L_x_0) ;  /* 0xfffffffc00fc7947 */ /* 0x000fc0000383ffff */
[----:B------:R-:W-:-:S00]  /*0150*/  NOP ;  /* 0x0000000000007918 */ /* 0x000fc00000000000 */
        /* <DEDUP_REMOVED lines=10> */
.L_x_3:


//--------------------- .text._Z14hello_from_gpuv --------------------------
	.section	.text._Z14hello_from_gpuv,"ax",@progbits
	.align	128
        .global         _Z14hello_from_gpuv
        .type           _Z14hello_from_gpuv,@function
        .size           _Z14hello_from_gpuv,(.L_x_4 - _Z14hello_from_gpuv)
        .other          _Z14hello_from_gpuv,@"STO_CUDA_ENTRY STV_DEFAULT"
_Z14hello_from_gpuv:
.text._Z14hello_from_gpuv:
[----:B------:R-:W0:Y:S01]  /*0000*/  LDC R1, c[0x0][0x37c] ;  /* 0x0000df00ff017b82 */ /* 0x000e220000000800 */
[----:B------:R-:W-:Y:S01]  /*0010*/  MOV R0, 0x8 ;  /* 0x0000000800007802 */ /* 0x000fe20000000f00 */
[----:B------:R-:W1:Y:S01]  /*0020*/  LDCU.64 UR4, c[0x4][URZ] ;  /* 0x01000000ff0477ac */ /* 0x000e620008000a00 */
[----:B------:R-:W-:-:S05]  /*0030*/  CS2R R6, SRZ ;  /* 0x0000000000067805 */ /* 0x000fca000001ff00 */
[----:B------:R2:W3:Y:S01]  /*0040*/  LDC.64 R2, c[0x4][R0] ;  /* 0x0100000000027b82 */ /* 0x0004e20000000a00 */
[----:B-1----:R-:W-:Y:S02]  /*0050*/  IMAD.U32 R4, RZ, RZ, UR4 ;  /* 0x00000004ff047e24 */ /* 0x002fe4000f8e00ff */
[----:B--2---:R-:W-:-:S07]  /*0060*/  IMAD.U32 R5, RZ, RZ, UR5 ;  /* 0x00000005ff057e24 */ /* 0x004fce000f8e00ff */
[----:B------:R-:W-:-:S07]  /*0070*/  LEPC R20, `(.L_x_1) ;  /* 0x000000001014794e */ /* 0x000fce0000000000 */
[----:B0--3--:R-:W-:Y:S05]  /*0080*/  CALL.ABS.NOINC R2 ;  /* 0x0000000002007343 */ /* 0x009fea0003c00000 */
.L_x_1:
[----:B------:R-:W-:Y:S05]  /*0090*/  EXIT ;  /* 0x000000000000794d */ /* 0x000fea0003800000 */
.L_x_2:
        /* <DEDUP_REMOVED lines=14> */
.L_x_4:


//--------------------- .nv.global.init           --------------------------
	.section	.nv.global.init,"aw",@progbits
.nv.global.init:
	.type		$str,@object
	.size		$str,(.L_0 - $str)
$str:
        /*0000*/ 	.byte	0x48, 0x65, 0x6c, 0x6c, 0x6f, 0x20, 0x66, 0x72, 0x6f, 0x6d, 0x20, 0x74, 0x68, 0x65, 0x20, 0x47
        /*0010*/ 	.byte	0x50, 0x55, 0x21, 0x0a, 0x00
.L_0:


//--------------------- .nv.shared.reserved.0     --------------------------
	.section	.nv.shared.reserved.0,"aw",@nobits
	.weak		__nv_reservedSMEM_offset_0_alias
	.size		__nv_reservedSMEM_offset_0_alias, 0, 64
	.other		__nv_reservedSMEM_offset_0_alias,@"STO_CUDA_RESERVED_SHARED STV_DEFAULT"
__nv_reservedSMEM_offset_0_alias:
	.zero		0
	.zero		64


//--------------------- .nv.constant0._Z14vec_add_kernelPfS_S_i --------------------------
	.section	.nv.constant0._Z14vec_add_kernelPfS_S_i,"a",@progbits
	.sectionflags	@""
	.align	4
.nv.constant0._Z14vec_add_kernelPfS_S_i:
	.zero		924


//--------------------- .nv.constant0._Z14hello_from_gpuv --------------------------
	.section	.nv.constant0._Z14hello_from_gpuv,"a",@progbits
	.sectionflags	@""
	.align	4
.nv.constant0._Z14hello_from_gpuv:
	.zero		896


//--------------------- SYMBOLS --------------------------

	.type		.nv.reservedSmem.offset0,@object
	.size		.nv.reservedSmem.offset0,0x4
	.type		vprintf,@function
